//
// Generated by NVIDIA NVVM Compiler
//
// Compiler Build ID: CL-36424714
// Cuda compilation tools, release 13.0, V13.0.88
// Based on NVVM 20.0.0
//

.version 9.0
.target sm_100
.address_size 64

	// .globl	_Z11print_tablei
.extern .func  (.param .b32 func_retval0) vprintf
(
	.param .b64 vprintf_param_0,
	.param .b64 vprintf_param_1
)
;
.global .align 1 .b8 $str[14] = {37, 100, 32, 120, 32, 37, 100, 32, 61, 32, 37, 100, 10};

.visible .entry _Z11print_tablei(
	.param .u32 _Z11print_tablei_param_0
)
{
	.local .align 8 .b8 	__local_depot0[16];
	.reg .b64 	%SP;
	.reg .b64 	%SPL;
	.reg .pred 	%p<4>;
	.reg .b32 	%r<16>;
	.reg .b64 	%rd<5>;

	mov.u64 	%SPL, __local_depot0;
	cvta.local.u64 	%SP, %SPL;
	mov.u32 	%r3, %ctaid.x;
	mov.u32 	%r4, %ntid.x;
	mov.u32 	%r5, %tid.x;
	mad.lo.s32 	%r1, %r3, %r4, %r5;
	mov.u32 	%r6, %ctaid.y;
	mov.u32 	%r7, %ntid.y;
	mov.u32 	%r8, %tid.y;
	mad.lo.s32 	%r9, %r6, %r7, %r8;
	setp.gt.s32 	%p1, %r1, 8;
	setp.gt.u32 	%p2, %r9, 8;
	or.pred  	%p3, %p1, %p2;
	@%p3 bra 	$L__BB0_2;
	add.u64 	%rd1, %SP, 0;
	add.u64 	%rd2, %SPL, 0;
	add.s32 	%r10, %r9, 1;
	add.s32 	%r11, %r1, 1;
	mad.lo.s32 	%r12, %r1, %r9, %r1;
	add.s32 	%r13, %r12, %r10;
	st.local.v2.u32 	[%rd2], {%r11, %r10};
	st.local.u32 	[%rd2+8], %r13;
	mov.u64 	%rd3, $str;
	cvta.global.u64 	%rd4, %rd3;
	{ // callseq 0, 0
	.param .b64 param0;
	st.param.b64 	[param0], %rd4;
	.param .b64 param1;
	st.param.b64 	[param1], %rd1;
	.param .b32 retval0;
	call.uni (retval0), 
	vprintf, 
	(
	param0, 
	param1
	);
	ld.param.b32 	%r14, [retval0];
	} // callseq 0
$L__BB0_2:
	ret;

}


// ===== COMPILED SASS (sm_100) =====

	.target	sm_100

	.elftype	@"ET_EXEC"


//--------------------- .note.nv.tkinfo           --------------------------
	.section	.note.nv.tkinfo,"",@"SHT_NOTE"
	.sectionflags	@"SHF_NOTE_NV_TKINFO"
	.tkinfo
        /*0018*/ 	.word	0x00000002
        /*0030*/ 	.string	""
        /*0030*/ 	.string	"ptxas"
        /*0030*/ 	.string	"Cuda compilation tools, release 13.0, V13.0.88"
        /*0030*/ 	.string	"Build cuda_13.0.r13.0/compiler.36424714_0"
        /*0030*/ 	.string	"-arch sm_100 -m 64 "



//--------------------- .note.nv.cuinfo           --------------------------
	.section	.note.nv.cuinfo,"",@"SHT_NOTE"
	.sectionflags	@"SHF_NOTE_NV_CUINFO"
        /*0018*/ 	.short	0x0002
        /*001a*/ 	.short	0x0064
        /*001c*/ 	.short	0x0082
	.zero		2


//--------------------- .nv.info                  --------------------------
	.section	.nv.info,"",@"SHT_CUDA_INFO"
	.align	4


	//----- nvinfo : EIATTR_REGCOUNT
	.align		4
        /*0000*/ 	.byte	0x04, 0x2f
        /*0002*/ 	.short	(.L_2 - .L_1)
	.align		4
.L_1:
        /*0004*/ 	.word	index@(_Z11print_tablei)
        /*0008*/ 	.word	0x00000018


	//----- nvinfo : EIATTR_FRAME_SIZE
	.align		4
.L_2:
        /*000c*/ 	.byte	0x04, 0x11
        /*000e*/ 	.short	(.L_4 - .L_3)
	.align		4
.L_3:
        /*0010*/ 	.word	index@(_Z11print_tablei)
        /*0014*/ 	.word	0x00000010


	//----- nvinfo : EIATTR_MIN_STACK_SIZE
	.align		4
.L_4:
        /*0018*/ 	.byte	0x04, 0x12
        /*001a*/ 	.short	(.L_6 - .L_5)
	.align		4
.L_5:
        /*001c*/ 	.word	index@(_Z11print_tablei)
        /*0020*/ 	.word	0x00000010
.L_6:


//--------------------- .nv.compat                --------------------------
	.section	.nv.compat,"",@"SHT_CUDA_COMPAT_INFO"
	.align	4
        /*0000*/ 	.byte	0x02, 0x09, 0x00, 0x00, 0x02, 0x02, 0x01, 0x00, 0x02, 0x05, 0x05, 0x00, 0x03, 0x07, 0x01, 0x01
        /*0010*/ 	.byte	0x02, 0x03, 0x00, 0x00, 0x02, 0x06, 0x01, 0x00, 0x04, 0x0b, 0x08, 0x00, 0x09, 0x00, 0x00, 0x00
        /*0020*/ 	.byte	0x00, 0x00, 0x00, 0x00


//--------------------- .nv.info._Z11print_tablei --------------------------
	.section	.nv.info._Z11print_tablei,"",@"SHT_CUDA_INFO"
	.sectionflags	@""
	.align	4


	//----- nvinfo : EIATTR_CUDA_API_VERSION
	.align		4
        /*0000*/ 	.byte	0x04, 0x37
        /*0002*/ 	.short	(.L_8 - .L_7)
.L_7:
        /*0004*/ 	.word	0x00000082


	//----- nvinfo : EIATTR_KPARAM_INFO
	.align		4
.L_8:
        /*0008*/ 	.byte	0x04, 0x17
        /*000a*/ 	.short	(.L_10 - .L_9)
.L_9:
        /*000c*/ 	.word	0x00000000
        /*0010*/ 	.short	0x0000
        /*0012*/ 	.short	0x0000
        /*0014*/ 	.byte	0x00, 0xf0, 0x11, 0x00


	//----- nvinfo : EIATTR_SPARSE_MMA_MASK
	.align		4
.L_10:
        /*0018*/ 	.byte	0x03, 0x50
        /*001a*/ 	.short	0x0000


	//----- nvinfo : EIATTR_MAXREG_COUNT
	.align		4
        /*001c*/ 	.byte	0x03, 0x1b
        /*001e*/ 	.short	0x00ff


	//----- nvinfo : EIATTR_EXTERNS
	.align		4
        /*0020*/ 	.byte	0x04, 0x0f
        /*0022*/ 	.short	(.L_12 - .L_11)


	//   ....[0]....
	.align		4
.L_11:
        /*0024*/ 	.word	index@(vprintf)


	//----- nvinfo : EIATTR_MERCURY_ISA_VERSION
	.align		4
.L_12:
        /*0028*/ 	.byte	0x03, 0x5f
        /*002a*/ 	.short	0x0101


	//----- nvinfo : EIATTR_VRC_CTA_INIT_COUNT
	.align		4
        /*002c*/ 	.byte	0x02, 0x4a
	.zero		1
	.zero		1


	//----- nvinfo : EIATTR_SYSCALL_OFFSETS
	.align		4
        /*0030*/ 	.byte	0x04, 0x46
        /*0032*/ 	.short	(.L_14 - .L_13)


	//   ....[0]....
.L_13:
        /*0034*/ 	.word	0x000001d0


	//----- nvinfo : EIATTR_EXIT_INSTR_OFFSETS
	.align		4
.L_14:
        /*0038*/ 	.byte	0x04, 0x1c
        /*003a*/ 	.short	(.L_16 - .L_15)


	//   ....[0]....
.L_15:
        /*003c*/ 	.word	0x00000100


	//   ....[1]....
        /*0040*/ 	.word	0x000001e0


	//----- nvinfo : EIATTR_CRS_STACK_SIZE
	.align		4
.L_16:
        /*0044*/ 	.byte	0x04, 0x1e
        /*0046*/ 	.short	(.L_18 - .L_17)
.L_17:
        /*0048*/ 	.word	0x00000000


	//----- nvinfo : EIATTR_CBANK_PARAM_SIZE
	.align		4
.L_18:
        /*004c*/ 	.byte	0x03, 0x19
        /*004e*/ 	.short	0x0004


	//----- nvinfo : EIATTR_PARAM_CBANK
	.align		4
        /*0050*/ 	.byte	0x04, 0x0a
        /*0052*/ 	.short	(.L_20 - .L_19)
	.align		4
.L_19:
        /*0054*/ 	.word	index@(.nv.constant0._Z11print_tablei)
        /*0058*/ 	.short	0x0380
        /*005a*/ 	.short	0x0004


	//----- nvinfo : EIATTR_SW_WAR
	.align		4
.L_20:
        /*005c*/ 	.byte	0x04, 0x36
        /*005e*/ 	.short	(.L_22 - .L_21)
.L_21:
        /*0060*/ 	.word	0x00000008
.L_22:


//--------------------- .nv.callgraph             --------------------------
	.section	.nv.callgraph,"",@"SHT_CUDA_CALLGRAPH"
	.align	4
	.sectionentsize	8
	.align		4
        /*0000*/ 	.word	0x00000000
	.align		4
        /*0004*/ 	.word	0xffffffff
	.align		4
        /*0008*/ 	.word	index@(_Z11print_tablei)
	.align		4
        /*000c*/ 	.word	index@(vprintf)
	.align		4
        /*0010*/ 	.word	0x00000000
	.align		4
        /*0014*/ 	.word	0xfffffffe
	.align		4
        /*0018*/ 	.word	0x00000000
	.align		4
        /*001c*/ 	.word	0xfffffffd
	.align		4
        /*0020*/ 	.word	0x00000000
	.align		4
        /*0024*/ 	.word	0xfffffffc


//--------------------- .nv.constant4             --------------------------
	.section	.nv.constant4,"a",@progbits
	.align	8
	.align		8
.nv.constant4:
        /*0000*/ 	.dword	vprintf
	.align		8
        /*0008*/ 	.dword	$str


//--------------------- .text._Z11print_tablei    --------------------------
	.section	.text._Z11print_tablei,"ax",@progbits
	.align	128
        .global         _Z11print_tablei
        .type           _Z11print_tablei,@function
        .size           _Z11print_tablei,(.L_x_2 - _Z11print_tablei)
        .other          _Z11print_tablei,@"STO_CUDA_ENTRY STV_DEFAULT"
_Z11print_tablei:
.text._Z11print_tablei:
[----:B------:R-:W0:Y:S01]  /*0000*/  LDC R1, c[0x0][0x37c] ;  /* 0x0000df00ff017b82 */ /* 0x000e220000000800 */
[----:B------:R-:W1:Y:S01]  /*0010*/  S2R R0, SR_TID.Y ;  /* 0x0000000000007919 */ /* 0x000e620000002200 */
[----:B------:R-:W2:Y:S06]  /*0020*/  LDCU UR5, c[0x0][0x2fc] ;  /* 0x00005f80ff0577ac */ /* 0x000eac0008000800 */
[----:B------:R-:W3:Y:S01]  /*0030*/  LDC R2, c[0x0][0x360] ;  /* 0x0000d800ff027b82 */ /* 0x000ee20000000800 */
[----:B0-----:R-:W-:Y:S01]  /*0040*/  VIADD R1, R1, 0xfffffff0 ;  /* 0xfffffff001017836 */ /* 0x001fe20000000000 */
[----:B------:R-:W3:Y:S01]  /*0050*/  S2R R5, SR_TID.X ;  /* 0x0000000000057919 */ /* 0x000ee20000002100 */
[----:B------:R-:W0:Y:S05]  /*0060*/  LDCU UR4, c[0x0][0x2f8] ;  /* 0x00005f00ff0477ac */ /* 0x000e2a0008000800 */
[----:B------:R-:W1:Y:S08]  /*0070*/  S2UR UR7, SR_CTAID.Y ;  /* 0x00000000000779c3 */ /* 0x000e700000002600 */
[----:B------:R-:W1:Y:S01]  /*0080*/  LDC R3, c[0x0][0x364] ;  /* 0x0000d900ff037b82 */ /* 0x000e620000000800 */
[----:B0-----:R-:W-:-:S07]  /*0090*/  IADD3 R6, P1, PT, R1, UR4, RZ ;  /* 0x0000000401067c10 */ /* 0x001fce000ff3e0ff */
[----:B------:R-:W3:Y:S01]  /*00a0*/  S2UR UR6, SR_CTAID.X ;  /* 0x00000000000679c3 */ /* 0x000ee20000002500 */
[----:B--2---:R-:W-:Y:S01]  /*00b0*/  IADD3.X R7, PT, PT, RZ, UR5, RZ, P1, !PT ;  /* 0x00000005ff077c10 */ /* 0x004fe20008ffe4ff */
[----:B-1----:R-:W-:-:S05]  /*00c0*/  IMAD R3, R3, UR7, R0 ;  /* 0x0000000703037c24 */ /* 0x002fca000f8e0200 */
[----:B------:R-:W-:Y:S01]  /*00d0*/  ISETP.GT.U32.AND P0, PT, R3, 0x8, PT ;  /* 0x000000080300780c */ /* 0x000fe20003f04070 */
[----:B---3--:R-:W-:-:S05]  /*00e0*/  IMAD R2, R2, UR6, R5 ;  /* 0x0000000602027c24 */ /* 0x008fca000f8e0205 */
[----:B------:R-:W-:-:S13]  /*00f0*/  ISETP.GT.OR P0, PT, R2, 0x8, P0 ;  /* 0x000000080200780c */ /* 0x000fda0000704670 */
[----:B------:R-:W-:Y:S05]  /*0100*/  @P0 EXIT ;  /* 0x000000000000094d */ /* 0x000fea0003800000 */
[C---:B------:R-:W-:Y:S01]  /*0110*/  IMAD R0, R2.reuse, R3, R2 ;  /* 0x0000000302007224 */ /* 0x040fe200078e0202 */
[----:B------:R-:W-:Y:S01]  /*0120*/  MOV R8, 0x0 ;  /* 0x0000000000087802 */ /* 0x000fe20000000f00 */
[----:B------:R-:W-:Y:S01]  /*0130*/  VIADD R3, R3, 0x1 ;  /* 0x0000000103037836 */ /* 0x000fe20000000000 */
[----:B------:R-:W-:Y:S01]  /*0140*/  IADD3 R2, PT, PT, R2, 0x1, RZ ;  /* 0x0000000102027810 */ /* 0x000fe20007ffe0ff */
[----:B------:R-:W0:Y:S02]  /*0150*/  LDCU.64 UR4, c[0x4][0x8] ;  /* 0x01000100ff0477ac */ /* 0x000e240008000a00 */
[----:B------:R-:W-:Y:S01]  /*0160*/  IMAD.IADD R0, R3, 0x1, R0 ;  /* 0x0000000103007824 */ /* 0x000fe200078e0200 */
[----:B------:R-:W1:Y:S01]  /*0170*/  LDC.64 R8, c[0x4][R8] ;  /* 0x0100000008087b82 */ /* 0x000e620000000a00 */
[----:B------:R2:W-:Y:S04]  /*0180*/  STL.64 [R1], R2 ;  /* 0x0000000201007387 */ /* 0x0005e80000100a00 */
[----:B------:R2:W-:Y:S01]  /*0190*/  STL [R1+0x8], R0 ;  /* 0x0000080001007387 */ /* 0x0005e20000100800 */
[----:B0-----:R-:W-:Y:S01]  /*01a0*/  MOV R4, UR4 ;  /* 0x0000000400047c02 */ /* 0x001fe20008000f00 */
[----:B--2---:R-:W-:-:S07]  /*01b0*/  IMAD.U32 R5, RZ, RZ, UR5 ;  /* 0x00000005ff057e24 */ /* 0x004fce000f8e00ff */
[----:B------:R-:W-:-:S07]  /*01c0*/  LEPC R20, `(.L_x_0) ;  /* 0x000000001014794e */ /* 0x000fce0000000000 */
[----:B-1----:R-:W-:Y:S05]  /*01d0*/  CALL.ABS.NOINC R8 ;  /* 0x0000000008007343 */ /* 0x002fea0003c00000 */
.L_x_0:
[----:B------:R-:W-:Y:S05]  /*01e0*/  EXIT ;  /* 0x000000000000794d */ /* 0x000fea0003800000 */
.L_x_1:
[----:B------:R-:W-:-:S00]  /*01f0*/  BRA `(.L_x_1) ;  /* 0xfffffffc00fc7947 */ /* 0x000fc0000383ffff */
[----:B------:R-:W-:-:S00]  /*0200*/  NOP ;  /* 0x0000000000007918 */ /* 0x000fc00000000000 */
[----:B------:R-:W-:-:S00]  /*0210*/  NOP ;  /* 0x0000000000007918 */ /* 0x000fc00000000000 */
[----:B------:R-:W-:-:S00]  /*0220*/  NOP ;  /* 0x0000000000007918 */ /* 0x000fc00000000000 */
[----:B------:R-:W-:-:S00]  /*0230*/  NOP ;  /* 0x0000000000007918 */ /* 0x000fc00000000000 */
[----:B------:R-:W-:-:S00]  /*0240*/  NOP ;  /* 0x0000000000007918 */ /* 0x000fc00000000000 */
[----:B------:R-:W-:-:S00]  /*0250*/  NOP ;  /* 0x0000000000007918 */ /* 0x000fc00000000000 */
[----:B------:R-:W-:-:S00]  /*0260*/  NOP ;  /* 0x0000000000007918 */ /* 0x000fc00000000000 */
[----:B------:R-:W-:-:S00]  /*0270*/  NOP ;  /* 0x0000000000007918 */ /* 0x000fc00000000000 */
.L_x_2:


//--------------------- .nv.global.init           --------------------------
	.section	.nv.global.init,"aw",@progbits
.nv.global.init:
	.type		$str,@object
	.size		$str,(.L_0 - $str)
$str:
        /*0000*/ 	.byte	0x25, 0x64, 0x20, 0x78, 0x20, 0x25, 0x64, 0x20, 0x3d, 0x20, 0x25, 0x64, 0x0a, 0x00
.L_0:


//--------------------- .nv.shared.reserved.0     --------------------------
	.section	.nv.shared.reserved.0,"aw",@nobits
	.weak		__nv_reservedSMEM_offset_0_alias
	.size		__nv_reservedSMEM_offset_0_alias, 0, 64
	.other		__nv_reservedSMEM_offset_0_alias,@"STO_CUDA_RESERVED_SHARED STV_DEFAULT"
__nv_reservedSMEM_offset_0_alias:
	.zero		0
	.zero		64


//--------------------- .nv.constant0._Z11print_tablei --------------------------
	.section	.nv.constant0._Z11print_tablei,"a",@progbits
	.sectionflags	@""
	.align	4
.nv.constant0._Z11print_tablei:
	.zero		900


//--------------------- SYMBOLS --------------------------

	.type		.nv.reservedSmem.offset0,@object
	.size		.nv.reservedSmem.offset0,0x4
	.type		vprintf,@function
